	.target	sm_100a

	.elftype	@"ET_EXEC"


//--------------------- .note.nv.tkinfo           --------------------------
	.section	.note.nv.tkinfo,"",@"SHT_NOTE"
	.sectionflags	@"SHF_NOTE_NV_TKINFO"
	.tkinfo
        /*0018*/ 	.word	0x00000081
        /*0030*/ 	.string	""
        /*0030*/ 	.string	"ptxas-blackwell"
        /*0030*/ 	.string	"Cuda compilation tools, release 12.9, V12.9.86"
        /*0030*/ 	.string	"Build cuda_12.9.r12.9/compiler.36037853_0"
        /*0030*/ 	.string	"-v  -suppress-debug-info  -lineinfo  -arch sm_100a "



//--------------------- .note.nv.cuver            --------------------------
	.section	.note.nv.cuver,"",@"SHT_NOTE"
	.sectionflags	@"SHF_NOTE_NV_CUVER"
        /*0018*/ 	.short	0x0001
        /*001a*/ 	.short	0x0064
        /*001c*/ 	.short	0x0001
        /*001e*/ 	.short	0x0000
        /*0020*/ 	.short	0x0001
        /*0022*/ 	.short	0x0000


//--------------------- .nv.info                  --------------------------
	.section	.nv.info,"",@"SHT_CUDA_INFO"
	.align	4


	//----- nvinfo : EIATTR_REGCOUNT
	.align		4
        /*0000*/ 	.byte	0x04, 0x2f
        /*0002*/ 	.short	(.L_2 - .L_1)
	.align		4
.L_1:
        /*0004*/ 	.word	index@(attn_fwd)
        /*0008*/ 	.word	0x00000028


	//----- nvinfo : EIATTR_FRAME_SIZE
	.align		4
.L_2:
        /*000c*/ 	.byte	0x04, 0x11
        /*000e*/ 	.short	(.L_4 - .L_3)
	.align		4
.L_3:
        /*0010*/ 	.word	index@(attn_fwd)
        /*0014*/ 	.word	0x00000000


	//----- nvinfo : EIATTR_MIN_STACK_SIZE
	.align		4
.L_4:
        /*0018*/ 	.byte	0x04, 0x12
        /*001a*/ 	.short	(.L_6 - .L_5)
	.align		4
.L_5:
        /*001c*/ 	.word	index@(attn_fwd)
        /*0020*/ 	.word	0x00000000
.L_6:


//--------------------- .nv.info.attn_fwd         --------------------------
	.section	.nv.info.attn_fwd,"",@"SHT_CUDA_INFO"
	.sectionflags	@""
	.align	4


	//----- nvinfo : EIATTR_CUDA_API_VERSION
	.align		4
        /*0000*/ 	.byte	0x04, 0x37
        /*0002*/ 	.short	(.L_8 - .L_7)
.L_7:
        /*0004*/ 	.word	0x00000081


	//----- nvinfo : EIATTR_KPARAM_INFO
	.align		4
.L_8:
        /*0008*/ 	.byte	0x04, 0x17
        /*000a*/ 	.short	(.L_10 - .L_9)
.L_9:
        /*000c*/ 	.word	0x00000000
        /*0010*/ 	.short	0x0019
        /*0012*/ 	.short	0x0080
        /*0014*/ 	.byte	0x00, 0xf4, 0x21, 0x00


	//----- nvinfo : EIATTR_KPARAM_INFO
	.align		4
.L_10:
        /*0018*/ 	.byte	0x04, 0x17
        /*001a*/ 	.short	(.L_12 - .L_11)
.L_11:
        /*001c*/ 	.word	0x00000000
        /*0020*/ 	.short	0x0018
        /*0022*/ 	.short	0x0078
        /*0024*/ 	.byte	0x00, 0xf4, 0x21, 0x00


	//----- nvinfo : EIATTR_KPARAM_INFO
	.align		4
.L_12:
        /*0028*/ 	.byte	0x04, 0x17
        /*002a*/ 	.short	(.L_14 - .L_13)
.L_13:
        /*002c*/ 	.word	0x00000000
        /*0030*/ 	.short	0x0017
        /*0032*/ 	.short	0x0070
        /*0034*/ 	.byte	0x00, 0xf0, 0x11, 0x00


	//----- nvinfo : EIATTR_KPARAM_INFO
	.align		4
.L_14:
        /*0038*/ 	.byte	0x04, 0x17
        /*003a*/ 	.short	(.L_16 - .L_15)
.L_15:
        /*003c*/ 	.word	0x00000000
        /*0040*/ 	.short	0x0016
        /*0042*/ 	.short	0x006c
        /*0044*/ 	.byte	0x00, 0xf0, 0x11, 0x00


	//----- nvinfo : EIATTR_KPARAM_INFO
	.align		4
.L_16:
        /*0048*/ 	.byte	0x04, 0x17
        /*004a*/ 	.short	(.L_18 - .L_17)
.L_17:
        /*004c*/ 	.word	0x00000000
        /*0050*/ 	.short	0x0015
        /*0052*/ 	.short	0x0068
        /*0054*/ 	.byte	0x00, 0xf0, 0x11, 0x00


	//----- nvinfo : EIATTR_KPARAM_INFO
	.align		4
.L_18:
        /*0058*/ 	.byte	0x04, 0x17
        /*005a*/ 	.short	(.L_20 - .L_19)
.L_19:
        /*005c*/ 	.word	0x00000000
        /*0060*/ 	.short	0x0014
        /*0062*/ 	.short	0x0064
        /*0064*/ 	.byte	0x00, 0xf0, 0x11, 0x00


	//----- nvinfo : EIATTR_KPARAM_INFO
	.align		4
.L_20:
        /*0068*/ 	.byte	0x04, 0x17
        /*006a*/ 	.short	(.L_22 - .L_21)
.L_21:
        /*006c*/ 	.word	0x00000000
        /*0070*/ 	.short	0x0013
        /*0072*/ 	.short	0x0060
        /*0074*/ 	.byte	0x00, 0xf0, 0x11, 0x00


	//----- nvinfo : EIATTR_KPARAM_INFO
	.align		4
.L_22:
        /*0078*/ 	.byte	0x04, 0x17
        /*007a*/ 	.short	(.L_24 - .L_23)
.L_23:
        /*007c*/ 	.word	0x00000000
        /*0080*/ 	.short	0x0012
        /*0082*/ 	.short	0x005c
        /*0084*/ 	.byte	0x00, 0xf0, 0x11, 0x00


	//----- nvinfo : EIATTR_KPARAM_INFO
	.align		4
.L_24:
        /*0088*/ 	.byte	0x04, 0x17
        /*008a*/ 	.short	(.L_26 - .L_25)
.L_25:
        /*008c*/ 	.word	0x00000000
        /*0090*/ 	.short	0x0011
        /*0092*/ 	.short	0x0058
        /*0094*/ 	.byte	0x00, 0xf0, 0x11, 0x00


	//----- nvinfo : EIATTR_KPARAM_INFO
	.align		4
.L_26:
        /*0098*/ 	.byte	0x04, 0x17
        /*009a*/ 	.short	(.L_28 - .L_27)
.L_27:
        /*009c*/ 	.word	0x00000000
        /*00a0*/ 	.short	0x0010
        /*00a2*/ 	.short	0x0054
        /*00a4*/ 	.byte	0x00, 0xf0, 0x11, 0x00


	//----- nvinfo : EIATTR_KPARAM_INFO
	.align		4
.L_28:
        /*00a8*/ 	.byte	0x04, 0x17
        /*00aa*/ 	.short	(.L_30 - .L_29)
.L_29:
        /*00ac*/ 	.word	0x00000000
        /*00b0*/ 	.short	0x000f
        /*00b2*/ 	.short	0x0050
        /*00b4*/ 	.byte	0x00, 0xf0, 0x11, 0x00


	//----- nvinfo : EIATTR_KPARAM_INFO
	.align		4
.L_30:
        /*00b8*/ 	.byte	0x04, 0x17
        /*00ba*/ 	.short	(.L_32 - .L_31)
.L_31:
        /*00bc*/ 	.word	0x00000000
        /*00c0*/ 	.short	0x000e
        /*00c2*/ 	.short	0x004c
        /*00c4*/ 	.byte	0x00, 0xf0, 0x11, 0x00


	//----- nvinfo : EIATTR_KPARAM_INFO
	.align		4
.L_32:
        /*00c8*/ 	.byte	0x04, 0x17
        /*00ca*/ 	.short	(.L_34 - .L_33)
.L_33:
        /*00cc*/ 	.word	0x00000000
        /*00d0*/ 	.short	0x000d
        /*00d2*/ 	.short	0x0048
        /*00d4*/ 	.byte	0x00, 0xf0, 0x11, 0x00


	//----- nvinfo : EIATTR_KPARAM_INFO
	.align		4
.L_34:
        /*00d8*/ 	.byte	0x04, 0x17
        /*00da*/ 	.short	(.L_36 - .L_35)
.L_35:
        /*00dc*/ 	.word	0x00000000
        /*00e0*/ 	.short	0x000c
        /*00e2*/ 	.short	0x0044
        /*00e4*/ 	.byte	0x00, 0xf0, 0x11, 0x00


	//----- nvinfo : EIATTR_KPARAM_INFO
	.align		4
.L_36:
        /*00e8*/ 	.byte	0x04, 0x17
        /*00ea*/ 	.short	(.L_38 - .L_37)
.L_37:
        /*00ec*/ 	.word	0x00000000
        /*00f0*/ 	.short	0x000b
        /*00f2*/ 	.short	0x0040
        /*00f4*/ 	.byte	0x00, 0xf0, 0x11, 0x00


	//----- nvinfo : EIATTR_KPARAM_INFO
	.align		4
.L_38:
        /*00f8*/ 	.byte	0x04, 0x17
        /*00fa*/ 	.short	(.L_40 - .L_39)
.L_39:
        /*00fc*/ 	.word	0x00000000
        /*0100*/ 	.short	0x000a
        /*0102*/ 	.short	0x003c
        /*0104*/ 	.byte	0x00, 0xf0, 0x11, 0x00


	//----- nvinfo : EIATTR_KPARAM_INFO
	.align		4
.L_40:
        /*0108*/ 	.byte	0x04, 0x17
        /*010a*/ 	.short	(.L_42 - .L_41)
.L_41:
        /*010c*/ 	.word	0x00000000
        /*0110*/ 	.short	0x0009
        /*0112*/ 	.short	0x0038
        /*0114*/ 	.byte	0x00, 0xf0, 0x11, 0x00


	//----- nvinfo : EIATTR_KPARAM_INFO
	.align		4
.L_42:
        /*0118*/ 	.byte	0x04, 0x17
        /*011a*/ 	.short	(.L_44 - .L_43)
.L_43:
        /*011c*/ 	.word	0x00000000
        /*0120*/ 	.short	0x0008
        /*0122*/ 	.short	0x0034
        /*0124*/ 	.byte	0x00, 0xf0, 0x11, 0x00


	//----- nvinfo : EIATTR_KPARAM_INFO
	.align		4
.L_44:
        /*0128*/ 	.byte	0x04, 0x17
        /*012a*/ 	.short	(.L_46 - .L_45)
.L_45:
        /*012c*/ 	.word	0x00000000
        /*0130*/ 	.short	0x0007
        /*0132*/ 	.short	0x0030
        /*0134*/ 	.byte	0x00, 0xf0, 0x11, 0x00


	//----- nvinfo : EIATTR_KPARAM_INFO
	.align		4
.L_46:
        /*0138*/ 	.byte	0x04, 0x17
        /*013a*/ 	.short	(.L_48 - .L_47)
.L_47:
        /*013c*/ 	.word	0x00000000
        /*0140*/ 	.short	0x0006
        /*0142*/ 	.short	0x002c
        /*0144*/ 	.byte	0x00, 0xf0, 0x11, 0x00


	//----- nvinfo : EIATTR_KPARAM_INFO
	.align		4
.L_48:
        /*0148*/ 	.byte	0x04, 0x17
        /*014a*/ 	.short	(.L_50 - .L_49)
.L_49:
        /*014c*/ 	.word	0x00000000
        /*0150*/ 	.short	0x0005
        /*0152*/ 	.short	0x0028
        /*0154*/ 	.byte	0x00, 0xf0, 0x11, 0x00


	//----- nvinfo : EIATTR_KPARAM_INFO
	.align		4
.L_50:
        /*0158*/ 	.byte	0x04, 0x17
        /*015a*/ 	.short	(.L_52 - .L_51)
.L_51:
        /*015c*/ 	.word	0x00000000
        /*0160*/ 	.short	0x0004
        /*0162*/ 	.short	0x0020
        /*0164*/ 	.byte	0x00, 0xf4, 0x21, 0x00


	//----- nvinfo : EIATTR_KPARAM_INFO
	.align		4
.L_52:
        /*0168*/ 	.byte	0x04, 0x17
        /*016a*/ 	.short	(.L_54 - .L_53)
.L_53:
        /*016c*/ 	.word	0x00000000
        /*0170*/ 	.short	0x0003
        /*0172*/ 	.short	0x0018
        /*0174*/ 	.byte	0x00, 0xf4, 0x21, 0x00


	//----- nvinfo : EIATTR_KPARAM_INFO
	.align		4
.L_54:
        /*0178*/ 	.byte	0x04, 0x17
        /*017a*/ 	.short	(.L_56 - .L_55)
.L_55:
        /*017c*/ 	.word	0x00000000
        /*0180*/ 	.short	0x0002
        /*0182*/ 	.short	0x0010
        /*0184*/ 	.byte	0x00, 0xf4, 0x21, 0x00


	//----- nvinfo : EIATTR_KPARAM_INFO
	.align		4
.L_56:
        /*0188*/ 	.byte	0x04, 0x17
        /*018a*/ 	.short	(.L_58 - .L_57)
.L_57:
        /*018c*/ 	.word	0x00000000
        /*0190*/ 	.short	0x0001
        /*0192*/ 	.short	0x0008
        /*0194*/ 	.byte	0x00, 0xf4, 0x21, 0x00


	//----- nvinfo : EIATTR_KPARAM_INFO
	.align		4
.L_58:
        /*0198*/ 	.byte	0x04, 0x17
        /*019a*/ 	.short	(.L_60 - .L_59)
.L_59:
        /*019c*/ 	.word	0x00000000
        /*01a0*/ 	.short	0x0000
        /*01a2*/ 	.short	0x0000
        /*01a4*/ 	.byte	0x00, 0xf4, 0x21, 0x00


	//----- nvinfo : EIATTR_SPARSE_MMA_MASK
	.align		4
.L_60:
        /*01a8*/ 	.byte	0x03, 0x50
        /*01aa*/ 	.short	0x0000


	//----- nvinfo : EIATTR_MAXREG_COUNT
	.align		4
        /*01ac*/ 	.byte	0x03, 0x1b
        /*01ae*/ 	.short	0x00ff


	//----- nvinfo : EIATTR_NUM_BARRIERS
	.align		4
        /*01b0*/ 	.byte	0x02, 0x4c
        /*01b2*/ 	.byte	0x01
	.zero		1


	//----- nvinfo : EIATTR_COOP_GROUP_MASK_REGIDS
	.align		4
        /*01b4*/ 	.byte	0x04, 0x29
        /*01b6*/ 	.short	(.L_62 - .L_61)


	//   ....[0]....
.L_61:
        /*01b8*/ 	.word	0xffffffff


	//   ....[1]....
        /*01bc*/ 	.word	0xffffffff


	//   ....[2]....
        /*01c0*/ 	.word	0xffffffff


	//   ....[3]....
        /*01c4*/ 	.word	0xffffffff


	//   ....[4]....
        /*01c8*/ 	.word	0xffffffff


	//   ....[5]....
        /*01cc*/ 	.word	0xffffffff


	//   ....[6]....
        /*01d0*/ 	.word	0xffffffff


	//   ....[7]....
        /*01d4*/ 	.word	0xffffffff


	//----- nvinfo : EIATTR_COOP_GROUP_INSTR_OFFSETS
	.align		4
.L_62:
        /*01d8*/ 	.byte	0x04, 0x28
        /*01da*/ 	.short	(.L_64 - .L_63)


	//   ....[0]....
.L_63:
        /*01dc*/ 	.word	0x00000820


	//   ....[1]....
        /*01e0*/ 	.word	0x00000840


	//   ....[2]....
        /*01e4*/ 	.word	0x000009c0


	//   ....[3]....
        /*01e8*/ 	.word	0x000009e0


	//   ....[4]....
        /*01ec*/ 	.word	0x00000a50


	//   ....[5]....
        /*01f0*/ 	.word	0x00000a70


	//   ....[6]....
        /*01f4*/ 	.word	0x00000b90


	//   ....[7]....
        /*01f8*/ 	.word	0x00000c80


	//----- nvinfo : EIATTR_VRC_CTA_INIT_COUNT
	.align		4
.L_64:
        /*01fc*/ 	.byte	0x02, 0x4a
	.zero		1
	.zero		1


	//----- nvinfo : EIATTR_EXIT_INSTR_OFFSETS
	.align		4
        /*0200*/ 	.byte	0x04, 0x1c
        /*0202*/ 	.short	(.L_66 - .L_65)


	//   ....[0]....
.L_65:
        /*0204*/ 	.word	0x000018b0


	//   ....[1]....
        /*0208*/ 	.word	0x000018e0


	//----- nvinfo : EIATTR_REQNTID
	.align		4
.L_66:
        /*020c*/ 	.byte	0x04, 0x10
        /*020e*/ 	.short	(.L_68 - .L_67)
.L_67:
        /*0210*/ 	.word	0x00000100
        /*0214*/ 	.word	0x00000001
        /*0218*/ 	.word	0x00000001


	//----- nvinfo : EIATTR_CBANK_PARAM_SIZE
	.align		4
.L_68:
        /*021c*/ 	.byte	0x03, 0x19
        /*021e*/ 	.short	0x0088


	//----- nvinfo : EIATTR_PARAM_CBANK
	.align		4
        /*0220*/ 	.byte	0x04, 0x0a
        /*0222*/ 	.short	(.L_70 - .L_69)
	.align		4
.L_69:
        /*0224*/ 	.word	index@(.nv.constant0.attn_fwd)
        /*0228*/ 	.short	0x0380
        /*022a*/ 	.short	0x0088


	//----- nvinfo : EIATTR_SW_WAR
	.align		4
.L_70:
        /*022c*/ 	.byte	0x04, 0x36
        /*022e*/ 	.short	(.L_72 - .L_71)
.L_71:
        /*0230*/ 	.word	0x00000008
.L_72:


//--------------------- .nv.compat                --------------------------
	.section	.nv.compat,"",@"SHT_CUDA_COMPAT_INFO"
	.align	4
        /*0000*/ 	.byte	0x02, 0x02, 0x01, 0x00, 0x02, 0x05, 0x05, 0x00, 0x02, 0x03, 0x00, 0x00, 0x02, 0x06, 0x01, 0x00


//--------------------- .nv.callgraph             --------------------------
	.section	.nv.callgraph,"",@"SHT_CUDA_CALLGRAPH"
	.align	4
	.sectionentsize	8
	.align		4
        /*0000*/ 	.word	0x00000000
	.align		4
        /*0004*/ 	.word	0xffffffff
	.align		4
        /*0008*/ 	.word	0x00000000
	.align		4
        /*000c*/ 	.word	0xfffffffe
	.align		4
        /*0010*/ 	.word	0x00000000
	.align		4
        /*0014*/ 	.word	0xfffffffd
	.align		4
        /*0018*/ 	.word	0x00000000
	.align		4
        /*001c*/ 	.word	0xfffffffc


//--------------------- .nv.constant4             --------------------------
	.section	.nv.constant4,"a",@progbits
	.align	8
	.align		8
.nv.constant4:
        /*0000*/ 	.dword	_$_str


//--------------------- .text.attn_fwd            --------------------------
	.section	.text.attn_fwd,"ax",@progbits
	.align	128
        .global         attn_fwd
        .type           attn_fwd,@function
        .size           attn_fwd,(.L_x_3 - attn_fwd)
        .other          attn_fwd,@"STO_CUDA_ENTRY STV_DEFAULT"
attn_fwd:
.text.attn_fwd:
[----:B------:R-:W0:Y:S01]  /*0000*/  LDC R1, c[0x0][0x37c] ;  /* 0x0000df00ff017b82 */ /* 0x000e220000000800 */
[----:B------:R-:W1:Y:S07]  /*0010*/  S2R R0, SR_TID.X ;  /* 0x0000000000007919 */ /* 0x000e6e0000002100 */
[----:B------:R-:W2:Y:S01]  /*0020*/  S2UR UR6, SR_CTAID.Y ;  /* 0x00000000000679c3 */ /* 0x000ea20000002600 */
[----:B------:R-:W2:Y:S01]  /*0030*/  LDCU.64 UR4, c[0x0][0x3b0] ;  /* 0x00007600ff0477ac */ /* 0x000ea20008000a00 */
[----:B------:R-:W3:Y:S01]  /*0040*/  S2R R3, SR_CTAID.X ;  /* 0x0000000000037919 */ /* 0x000ee20000002500 */
[----:B------:R-:W4:Y:S05]  /*0050*/  LDCU.64 UR10, c[0x0][0x358] ;  /* 0x00006b00ff0a77ac */ /* 0x000f2a0008000a00 */
[----:B------:R-:W5:Y:S08]  /*0060*/  LDC R8, c[0x0][0x3b8] ;  /* 0x0000ee00ff087b82 */ /* 0x000f700000000800 */
[----:B------:R-:W0:Y:S01]  /*0070*/  LDC.64 R6, c[0x0][0x380] ;  /* 0x0000e000ff067b82 */ /* 0x000e220000000a00 */
[----:B--2---:R-:W-:-:S04]  /*0080*/  UIMAD UR4, UR6, UR4, URZ ;  /* 0x00000004060472a4 */ /* 0x004fc8000f8e02ff */
[----:B------:R-:W-:Y:S01]  /*0090*/  USHF.L.U32 UR7, UR4, 0x1, URZ ;  /* 0x0000000104077899 */ /* 0x000fe200080006ff */
[----:B-1----:R-:W-:Y:S02]  /*00a0*/  LOP3.LUT R2, R0, 0x1f, RZ, 0xc0, !PT ;  /* 0x0000001f00027812 */ /* 0x002fe400078ec0ff */
[----:B------:R-:W-:Y:S02]  /*00b0*/  SHF.R.U32.HI R4, RZ, 0x5, R0 ;  /* 0x00000005ff047819 */ /* 0x000fe40000011600 */
[----:B---3--:R-:W-:Y:S02]  /*00c0*/  LEA R5, R3, R2, 0x5 ;  /* 0x0000000203057211 */ /* 0x008fe400078e28ff */
[----:B------:R-:W-:-:S03]  /*00d0*/  SGXT.U32 R4, R4, 0x3 ;  /* 0x000000030404781a */ /* 0x000fc60000000000 */
[----:B------:R-:W-:Y:S01]  /*00e0*/  IMAD R2, R5, UR5, RZ ;  /* 0x0000000505027c24 */ /* 0x000fe2000f8e02ff */
[----:B------:R-:W-:Y:S01]  /*00f0*/  UIMAD.WIDE UR4, UR4, 0x2, URZ ;  /* 0x00000002040478a5 */ /* 0x000fe2000f8e02ff */
[----:B-----5:R-:W-:Y:S02]  /*0100*/  IMAD R5, R4, R8, RZ ;  /* 0x0000000804057224 */ /* 0x020fe400078e02ff */
[C---:B------:R-:W-:Y:S02]  /*0110*/  IMAD.SHL.U32 R3, R2.reuse, 0x2, RZ ;  /* 0x0000000202037824 */ /* 0x040fe400078e00ff */
[----:B------:R-:W-:-:S03]  /*0120*/  IMAD.HI R2, R2, 0x2, RZ ;  /* 0x0000000202027827 */ /* 0x000fc600078e02ff */
[----:B0-----:R-:W-:Y:S01]  /*0130*/  IADD3 R6, P0, P1, R3, UR7, R6 ;  /* 0x0000000703067c10 */ /* 0x001fe2000f91e006 */
[----:B------:R-:W0:Y:S01]  /*0140*/  LDCU UR7, c[0x0][0x3f0] ;  /* 0x00007e00ff0777ac */ /* 0x000e220008000800 */
[----:B------:R-:W-:Y:S02]  /*0150*/  LEA R3, R8, R5, 0x3 ;  /* 0x0000000508037211 */ /* 0x000fe400078e18ff */
[----:B------:R-:W-:Y:S02]  /*0160*/  IADD3.X R2, PT, PT, R2, UR5, R7, P0, P1 ;  /* 0x0000000502027c10 */ /* 0x000fe400087e2407 */
[-C--:B------:R-:W-:Y:S02]  /*0170*/  LEA R4, P0, R5, R6.reuse, 0x1 ;  /* 0x0000000605047211 */ /* 0x080fe400078008ff */
[----:B------:R-:W-:Y:S02]  /*0180*/  LEA R6, P1, R3, R6, 0x1 ;  /* 0x0000000603067211 */ /* 0x000fe400078208ff */
[----:B------:R-:W-:-:S02]  /*0190*/  LEA.HI.X.SX32 R5, R5, R2, 0x1, P0 ;  /* 0x0000000205057211 */ /* 0x000fc400000f0eff */
[----:B------:R-:W-:-:S03]  /*01a0*/  LEA.HI.X.SX32 R7, R3, R2, 0x1, P1 ;  /* 0x0000000203077211 */ /* 0x000fc600008f0eff */
[----:B----4-:R1:W2:Y:S04]  /*01b0*/  LDG.E.U16 R9, desc[UR10][R4.64] ;  /* 0x0000000a04097981 */ /* 0x0102a8000c1e1500 */
[----:B------:R3:W4:Y:S01]  /*01c0*/  LDG.E.U16 R10, desc[UR10][R6.64] ;  /* 0x0000000a060a7981 */ /* 0x000722000c1e1500 */
[----:B------:R-:W5:Y:S01]  /*01d0*/  S2UR UR5, SR_CgaCtaId ;  /* 0x00000000000579c3 */ /* 0x000f620000008800 */
[C---:B------:R-:W-:Y:S01]  /*01e0*/  LOP3.LUT R2, R0.reuse, 0xc0, RZ, 0xc0, !PT ;  /* 0x000000c000027812 */ /* 0x040fe200078ec0ff */
[----:B------:R-:W-:Y:S01]  /*01f0*/  UMOV UR4, 0x400 ;  /* 0x0000040000047882 */ /* 0x000fe20000000000 */
[----:B------:R-:W-:Y:S01]  /*0200*/  IMAD.SHL.U32 R3, R0, 0x2, RZ ;  /* 0x0000000200037824 */ /* 0x000fe200078e00ff */
[----:B0-----:R-:W-:Y:S01]  /*0210*/  UISETP.GE.AND UP0, UPT, UR7, 0x1, UPT ;  /* 0x000000010700788c */ /* 0x001fe2000bf06270 */
[----:B------:R-:W-:Y:S01]  /*0220*/  SHF.R.U32.HI R2, RZ, 0x2, R2 ;  /* 0x00000002ff027819 */ /* 0x000fe20000011602 */
[----:B------:R-:W-:Y:S01]  /*0230*/  IMAD.MOV.U32 R26, RZ, RZ, 0x3f800000 ;  /* 0x3f800000ff1a7424 */ /* 0x000fe200078e00ff */
[----:B------:R-:W-:Y:S01]  /*0240*/  MOV R25, 0xff800000 ;  /* 0xff80000000197802 */ /* 0x000fe20000000f00 */
[----:B------:R-:W-:Y:S01]  /*0250*/  IMAD.MOV.U32 R20, RZ, RZ, -0x800000 ;  /* 0xff800000ff147424 */ /* 0x000fe200078e00ff */
[----:B------:R-:W-:-:S02]  /*0260*/  LOP3.LUT R11, R2, 0x1fe, R3, 0x78, !PT ;  /* 0x000001fe020b7812 */ /* 0x000fc400078e7803 */
[----:B-1----:R-:W-:Y:S02]  /*0270*/  CS2R R4, SRZ ;  /* 0x0000000000047805 */ /* 0x002fe4000001ff00 */
[----:B------:R-:W-:Y:S02]  /*0280*/  MOV R2, 0x3f800000 ;  /* 0x3f80000000027802 */ /* 0x000fe40000000f00 */
[----:B---3--:R-:W-:Y:S02]  /*0290*/  CS2R R6, SRZ ;  /* 0x0000000000067805 */ /* 0x008fe4000001ff00 */
[C---:B------:R-:W-:Y:S01]  /*02a0*/  SHF.L.U32 R12, R0.reuse, 0x3, RZ ;  /* 0x00000003000c7819 */ /* 0x040fe200000006ff */
[----:B------:R-:W-:Y:S01]  /*02b0*/  IMAD.SHL.U32 R13, R0, 0x20, RZ ;  /* 0x00000020000d7824 */ /* 0x000fe200078e00ff */
[----:B-----5:R-:W-:-:S09]  /*02c0*/  ULEA UR5, UR5, UR4, 0x18 ;  /* 0x0000000405057291 */ /* 0x020fd2000f8ec0ff */
[----:B--2---:R0:W-:Y:S04]  /*02d0*/  STS.U16 [R11+UR5], R9 ;  /* 0x000000090b007988 */ /* 0x0041e80008000405 */
[----:B----4-:R1:W-:Y:S01]  /*02e0*/  STS.U16 [R11+UR5+0x200], R10 ;  /* 0x0002000a0b007988 */ /* 0x0103e20008000405 */
[----:B0-----:R-:W-:Y:S02]  /*02f0*/  CS2R R8, SRZ ;  /* 0x0000000000087805 */ /* 0x001fe4000001ff00 */
[----:B-1----:R-:W-:Y:S01]  /*0300*/  CS2R R10, SRZ ;  /* 0x00000000000a7805 */ /* 0x002fe2000001ff00 */
[----:B------:R-:W-:Y:S06]  /*0310*/  BRA.U !UP0, `(.L_x_0) ;  /* 0x0000000908a47547 */ /* 0x000fec000b800000 */
[----:B------:R-:W0:Y:S01]  /*0320*/  LDC.64 R30, c[0x0][0x3c0] ;  /* 0x0000f000ff1e7b82 */ /* 0x000e220000000a00 */
[----:B------:R-:W1:Y:S01]  /*0330*/  LDCU UR4, c[0x0][0x3c8] ;  /* 0x00007900ff0477ac */ /* 0x000e620008000800 */
[C---:B------:R-:W-:Y:S01]  /*0340*/  SHF.L.U32 R2, R0.reuse, 0x6, RZ ;  /* 0x0000000600027819 */ /* 0x040fe200000006ff */
[----:B------:R-:W-:Y:S01]  /*0350*/  IMAD.MOV.U32 R26, RZ, RZ, 0x3f800000 ;  /* 0x3f800000ff1a7424 */ /* 0x000fe200078e00ff */
[----:B------:R-:W-:Y:S01]  /*0360*/  LOP3.LUT R13, R13, 0x60, RZ, 0xc0, !PT ;  /* 0x000000600d0d7812 */ /* 0x000fe200078ec0ff */
[----:B------:R-:W2:Y:S01]  /*0370*/  LDCU.64 UR8, c[0x0][0x388] ;  /* 0x00007100ff0877ac */ /* 0x000ea20008000a00 */
[----:B------:R-:W-:Y:S02]  /*0380*/  LOP3.LUT R4, R0, 0xf, RZ, 0xc0, !PT ;  /* 0x0000000f00047812 */ /* 0x000fe400078ec0ff */
[----:B------:R-:W3:Y:S01]  /*0390*/  LDC.64 R28, c[0x0][0x3d0] ;  /* 0x0000f400ff1c7b82 */ /* 0x000ee20000000a00 */
[----:B------:R-:W-:Y:S01]  /*03a0*/  LOP3.LUT R2, R2, 0x1c0, RZ, 0xc0, !PT ;  /* 0x000001c002027812 */ /* 0x000fe200078ec0ff */
[----:B------:R-:W4:Y:S01]  /*03b0*/  LDCU.64 UR12, c[0x0][0x390] ;  /* 0x00007200ff0c77ac */ /* 0x000f220008000a00 */
[----:B------:R-:W-:Y:S01]  /*03c0*/  LOP3.LUT R37, R0, 0x10, RZ, 0xc0, !PT ;  /* 0x0000001000257812 */ /* 0x000fe200078ec0ff */
[----:B------:R-:W-:Y:S01]  /*03d0*/  VIADD R6, R13, UR5 ;  /* 0x000000050d067c36 */ /* 0x000fe20008000000 */
[----:B------:R-:W-:-:S02]  /*03e0*/  IADD3 R2, PT, PT, R2, UR5, RZ ;  /* 0x0000000502027c10 */ /* 0x000fc4000fffe0ff */
[----:B------:R-:W-:Y:S01]  /*03f0*/  LOP3.LUT R9, R12, 0x30, RZ, 0xc0, !PT ;  /* 0x000000300c097812 */ /* 0x000fe200078ec0ff */
[C---:B------:R-:W-:Y:S01]  /*0400*/  IMAD R27, R37.reuse, 0x10, R6 ;  /* 0x00000010251b7824 */ /* 0x040fe200078e0206 */
[----:B------:R-:W-:Y:S01]  /*0410*/  LEA R37, R37, R2, 0x5 ;  /* 0x0000000225257211 */ /* 0x000fe200078e28ff */
[----:B-1----:R-:W-:Y:S01]  /*0420*/  IMAD R5, R4, UR4, RZ ;  /* 0x0000000404057c24 */ /* 0x002fe2000f8e02ff */
[----:B------:R-:W1:Y:S01]  /*0430*/  LDCU UR4, c[0x0][0x3d8] ;  /* 0x00007b00ff0477ac */ /* 0x000e620008000800 */
[--C-:B------:R-:W-:Y:S02]  /*0440*/  SHF.R.S32.HI R8, RZ, 0x6, R0.reuse ;  /* 0x00000006ff087819 */ /* 0x100fe40000011400 */
[----:B------:R-:W-:Y:S01]  /*0450*/  IMAD.SHL.U32 R7, R5, 0x2, RZ ;  /* 0x0000000205077824 */ /* 0x000fe200078e00ff */
[--C-:B------:R-:W-:Y:S01]  /*0460*/  SHF.R.S32.HI R10, RZ, 0x2, R0.reuse ;  /* 0x00000002ff0a7819 */ /* 0x100fe20000011400 */
[----:B0-----:R-:W-:Y:S01]  /*0470*/  IMAD R30, R30, UR6, RZ ;  /* 0x000000061e1e7c24 */ /* 0x001fe2000f8e02ff */
[--C-:B------:R-:W-:Y:S01]  /*0480*/  LOP3.LUT R6, R9, 0x20, R0.reuse, 0x78, !PT ;  /* 0x0000002009067812 */ /* 0x100fe200078e7800 */
[----:B------:R-:W-:Y:S01]  /*0490*/  IMAD.HI R5, R5, 0x2, RZ ;  /* 0x0000000205057827 */ /* 0x000fe200078e02ff */
[----:B------:R-:W-:-:S02]  /*04a0*/  SHF.R.U32.HI R0, RZ, 0x4, R0 ;  /* 0x00000004ff007819 */ /* 0x000fc40000011600 */
[C---:B------:R-:W-:Y:S01]  /*04b0*/  SHF.L.U32 R2, R30.reuse, 0x1, RZ ;  /* 0x000000011e027819 */ /* 0x040fe200000006ff */
[----:B------:R-:W-:Y:S01]  /*04c0*/  IMAD.HI R30, R30, 0x2, RZ ;  /* 0x000000021e1e7827 */ /* 0x000fe200078e02ff */
[----:B------:R-:W-:Y:S02]  /*04d0*/  SGXT.U32 R0, R0, 0x4 ;  /* 0x000000040000781a */ /* 0x000fe40000000000 */
[----:B--2---:R-:W-:Y:S01]  /*04e0*/  IADD3 R33, P0, P1, R7, UR8, R2 ;  /* 0x0000000807217c10 */ /* 0x004fe2000f91e002 */
[----:B---3--:R-:W-:Y:S01]  /*04f0*/  IMAD R28, R28, UR6, RZ ;  /* 0x000000061c1c7c24 */ /* 0x008fe2000f8e02ff */
[----:B------:R-:W-:Y:S01]  /*0500*/  MOV R32, 0xff800000 ;  /* 0xff80000000207802 */ /* 0x000fe20000000f00 */
[----:B------:R-:W-:Y:S01]  /*0510*/  IMAD R4, R4, R29, RZ ;  /* 0x0000001d04047224 */ /* 0x000fe200078e02ff */
[----:B------:R-:W-:Y:S01]  /*0520*/  IADD3.X R5, PT, PT, R5, UR9, R30, P0, P1 ;  /* 0x0000000905057c10 */ /* 0x000fe200087e241e */
[----:B-1----:R-:W-:Y:S01]  /*0530*/  IMAD R34, R0, UR4, RZ ;  /* 0x0000000400227c24 */ /* 0x002fe2000f8e02ff */
[----:B------:R-:W-:Y:S01]  /*0540*/  SHF.L.U32 R2, R28, 0x1, RZ ;  /* 0x000000011c027819 */ /* 0x000fe200000006ff */
[----:B------:R-:W-:Y:S01]  /*0550*/  IMAD.SHL.U32 R7, R4, 0x2, RZ ;  /* 0x0000000204077824 */ /* 0x000fe200078e00ff */
[----:B------:R-:W-:Y:S01]  /*0560*/  MOV R24, 0xff800000 ;  /* 0xff80000000187802 */ /* 0x000fe20000000f00 */
[----:B------:R-:W-:Y:S01]  /*0570*/  IMAD R0, R0, R31, RZ ;  /* 0x0000001f00007224 */ /* 0x000fe200078e02ff */
[----:B------:R-:W0:Y:S02]  /*0580*/  LDCU UR8, c[0x0][0x3a8] ;  /* 0x00007500ff0877ac */ /* 0x000e240008000800 */
[----:B----4-:R-:W-:-:S02]  /*0590*/  IADD3 R9, P2, P3, R7, UR12, R2 ;  /* 0x0000000c07097c10 */ /* 0x010fc4000fb5e002 */
[----:B------:R-:W-:Y:S01]  /*05a0*/  SGXT R2, R8, 0x1 ;  /* 0x000000010802781a */ /* 0x000fe20000000200 */
[----:B------:R-:W-:Y:S01]  /*05b0*/  UMOV UR4, URZ ;  /* 0x000000ff00047c82 */ /* 0x000fe20008000000 */
[----:B------:R-:W-:Y:S02]  /*05c0*/  SGXT R7, R10, 0x1 ;  /* 0x000000010a07781a */ /* 0x000fe40000000200 */
[--C-:B------:R-:W-:Y:S02]  /*05d0*/  LOP3.LUT R8, R6, 0x10, R3.reuse, 0x78, !PT ;  /* 0x0000001006087812 */ /* 0x100fe400078e7803 */
[----:B------:R-:W-:Y:S01]  /*05e0*/  LOP3.LUT R6, R2, 0x90, RZ, 0xc0, !PT ;  /* 0x0000009002067812 */ /* 0x000fe200078ec0ff */
[----:B------:R-:W-:Y:S01]  /*05f0*/  IMAD.HI R2, R28, 0x2, RZ ;  /* 0x000000021c027827 */ /* 0x000fe200078e02ff */
[----:B------:R-:W-:Y:S02]  /*0600*/  LOP3.LUT R10, R7, 0x90, RZ, 0xc0, !PT ;  /* 0x00000090070a7812 */ /* 0x000fe400078ec0ff */
[----:B------:R-:W-:Y:S01]  /*0610*/  LEA R33, P0, R0, R33, 0x1 ;  /* 0x0000002100217211 */ /* 0x000fe200078008ff */
[----:B------:R-:W-:Y:S01]  /*0620*/  IMAD.HI R7, R4, 0x2, RZ ;  /* 0x0000000204077827 */ /* 0x000fe200078e02ff */
[----:B------:R-:W-:-:S02]  /*0630*/  LOP3.LUT R10, R10, 0x10, R3, 0x78, !PT ;  /* 0x000000100a0a7812 */ /* 0x000fc400078e7803 */
[----:B------:R-:W-:Y:S02]  /*0640*/  LEA R36, P1, R34, R9, 0x1 ;  /* 0x0000000922247211 */ /* 0x000fe400078208ff */
[----:B------:R-:W-:Y:S02]  /*0650*/  IADD3.X R7, PT, PT, R7, UR13, R2, P2, P3 ;  /* 0x0000000d07077c10 */ /* 0x000fe400097e6402 */
[----:B------:R-:W-:Y:S01]  /*0660*/  LOP3.LUT R28, R6, 0x17e, R3, 0x78, !PT ;  /* 0x0000017e061c7812 */ /* 0x000fe200078e7803 */
[----:B------:R-:W-:Y:S01]  /*0670*/  IMAD.MOV.U32 R3, RZ, RZ, RZ ;  /* 0x000000ffff037224 */ /* 0x000fe200078e00ff */
[----:B------:R-:W-:Y:S02]  /*0680*/  IADD3 R37, PT, PT, R8, R37, RZ ;  /* 0x0000002508257210 */ /* 0x000fe40007ffe0ff */
[----:B------:R-:W-:Y:S02]  /*0690*/  CS2R R8, SRZ ;  /* 0x0000000000087805 */ /* 0x000fe4000001ff00 */
[----:B------:R-:W-:-:S02]  /*06a0*/  IADD3 R27, PT, PT, R10, R27, RZ ;  /* 0x0000001b0a1b7210 */ /* 0x000fc40007ffe0ff */
[----:B------:R-:W-:Y:S02]  /*06b0*/  CS2R R10, SRZ ;  /* 0x00000000000a7805 */ /* 0x000fe4000001ff00 */
[----:B------:R-:W-:Y:S02]  /*06c0*/  LEA.HI.X.SX32 R30, R0, R5, 0x1, P0 ;  /* 0x00000005001e7211 */ /* 0x000fe400000f0eff */
[----:B------:R-:W-:Y:S02]  /*06d0*/  CS2R R4, SRZ ;  /* 0x0000000000047805 */ /* 0x000fe4000001ff00 */
[----:B------:R-:W-:Y:S02]  /*06e0*/  LEA.HI.X.SX32 R34, R34, R7, 0x1, P1 ;  /* 0x0000000722227211 */ /* 0x000fe400008f0eff */
[----:B------:R-:W-:Y:S02]  /*06f0*/  CS2R R6, SRZ ;  /* 0x0000000000067805 */ /* 0x000fe4000001ff00 */
[----:B------:R-:W-:-:S02]  /*0700*/  MOV R0, RZ ;  /* 0x000000ff00007202 */ /* 0x000fc40000000f00 */
[----:B0-----:R-:W-:-:S07]  /*0710*/  MOV R2, 0x3f800000 ;  /* 0x3f80000000027802 */ /* 0x001fce0000000f00 */
.L_x_1:
[----:B------:R-:W-:-:S04]  /*0720*/  LEA R12, P0, R0, R33, 0x1 ;  /* 0x00000021000c7211 */ /* 0x000fc800078008ff */
[----:B------:R-:W-:-:S05]  /*0730*/  LEA.HI.X.SX32 R13, R0, R30, 0x1, P0 ;  /* 0x0000001e000d7211 */ /* 0x000fca00000f0eff */
[----:B------:R-:W2:Y:S01]  /*0740*/  LDG.E.U16 R25, desc[UR10][R12.64] ;  /* 0x0000000a0c197981 */ /* 0x000ea2000c1e1500 */
[----:B------:R-:W-:Y:S06]  /*0750*/  BAR.SYNC.DEFER_BLOCKING 0x0 ;  /* 0x0000000000007b1d */ /* 0x000fec0000010000 */
[----:B--2---:R-:W-:Y:S02]  /*0760*/  STS.U16 [R28+UR5+0x400], R25 ;  /* 0x000400191c007988 */ /* 0x004fe40008000405 */
[----:B------:R-:W-:Y:S06]  /*0770*/  BAR.SYNC.DEFER_BLOCKING 0x0 ;  /* 0x0000000000007b1d */ /* 0x000fec0000010000 */
[----:B------:R-:W-:Y:S04]  /*0780*/  LDSM.16.MT88.4 R12, [R37] ;  /* 0x00000000250c783b */ /* 0x000fe80000004200 */
[----:B------:R-:W0:Y:S02]  /*0790*/  LDSM.16.M88.4 R16, [R27+0x400] ;  /* 0x000400001b10783b */ /* 0x000e240000000200 */
[C---:B0-----:R-:W-:Y:S08]  /*07a0*/  HMMA.16816.F32 R20, R12.reuse, R16, RZ ;  /* 0x000000100c14723c */ /* 0x041ff000000018ff */
[----:B------:R-:W-:Y:S11]  /*07b0*/  HMMA.16816.F32 R12, R12, R18, RZ ;  /* 0x000000120c0c723c */ /* 0x000ff600000018ff */
[----:B------:R-:W-:Y:S01]  /*07c0*/  FMUL R16, R20, UR8 ;  /* 0x0000000814107c20 */ /* 0x000fe20008400000 */
[----:B------:R-:W-:-:S07]  /*07d0*/  FMUL R17, R21, UR8 ;  /* 0x0000000815117c20 */ /* 0x000fce0008400000 */
[----:B------:R-:W-:-:S05]  /*07e0*/  FMUL R18, R12, UR8 ;  /* 0x000000080c127c20 */ /* 0x000fca0008400000 */
[----:B------:R-:W-:Y:S01]  /*07f0*/  FMNMX3 R17, R16, R17, R18, !PT ;  /* 0x0000001110117276 */ /* 0x000fe20007800012 */
[----:B------:R-:W-:-:S05]  /*0800*/  FMUL R16, R13, UR8 ;  /* 0x000000080d107c20 */ /* 0x000fca0008400000 */
[----:B------:R-:W-:-:S05]  /*0810*/  FMNMX R17, R16, R17, !PT ;  /* 0x0000001110117209 */ /* 0x000fca0007800000 */
[----:B------:R-:W0:Y:S02]  /*0820*/  SHFL.BFLY PT, R16, R17, 0x2, 0x1f ;  /* 0x0c401f0011107f89 */ /* 0x000e2400000e0000 */
[----:B0-----:R-:W-:-:S05]  /*0830*/  FMNMX R19, R17, R16, !PT ;  /* 0x0000001011137209 */ /* 0x001fca0007800000 */
[----:B------:R-:W0:Y:S02]  /*0840*/  SHFL.BFLY PT, R25, R19, 0x1, 0x1f ;  /* 0x0c201f0013197f89 */ /* 0x000e2400000e0000 */
[----:B0-----:R-:W-:-:S05]  /*0850*/  FMNMX3 R25, R19, R25, R32, !PT ;  /* 0x0000001913197276 */ /* 0x001fca0007800020 */
[--C-:B------:R-:W-:Y:S01]  /*0860*/  FFMA R20, R20, UR8, -R25.reuse ;  /* 0x0000000814147c23 */ /* 0x100fe20008000819 */
[--C-:B------:R-:W-:Y:S01]  /*0870*/  FFMA R21, R21, UR8, -R25.reuse ;  /* 0x0000000815157c23 */ /* 0x100fe20008000819 */
[--C-:B------:R-:W-:Y:S01]  /*0880*/  FFMA R18, R12, UR8, -R25.reuse ;  /* 0x000000080c127c23 */ /* 0x100fe20008000819 */
[----:B------:R-:W-:Y:S01]  /*0890*/  FFMA R13, R13, UR8, -R25 ;  /* 0x000000080d0d7c23 */ /* 0x000fe20008000819 */
[----:B------:R-:W-:Y:S01]  /*08a0*/  FMUL R16, R20, 1.4426950216293334961 ;  /* 0x3fb8aa3b14107820 */ /* 0x000fe20000400000 */
[----:B------:R-:W-:Y:S01]  /*08b0*/  FMUL R21, R21, 1.4426950216293334961 ;  /* 0x3fb8aa3b15157820 */ /* 0x000fe20000400000 */
[----:B------:R-:W-:Y:S01]  /*08c0*/  FMUL R17, R18, 1.4426950216293334961 ;  /* 0x3fb8aa3b12117820 */ /* 0x000fe20000400000 */
[----:B------:R-:W-:Y:S01]  /*08d0*/  FMUL R35, R13, 1.4426950216293334961 ;  /* 0x3fb8aa3b0d237820 */ /* 0x000fe20000400000 */
[----:B------:R-:W-:Y:S01]  /*08e0*/  FADD R13, -R25, R32 ;  /* 0x00000020190d7221 */ /* 0x000fe20000000100 */
[----:B------:R0:W-:Y:S01]  /*08f0*/  MUFU.EX2 R12, R21 ;  /* 0x00000015000c7308 */ /* 0x0001e20000000800 */
[----:B------:R-:W-:-:S02]  /*0900*/  FMUL R20, R14, UR8 ;  /* 0x000000080e147c20 */ /* 0x000fc40008400000 */
[----:B------:R-:W-:-:S05]  /*0910*/  FMUL R13, R13, 1.4426950216293334961 ;  /* 0x3fb8aa3b0d0d7820 */ /* 0x000fca0000400000 */
[----:B------:R-:W1:Y:S01]  /*0920*/  MUFU.EX2 R16, R16 ;  /* 0x0000001000107308 */ /* 0x000e620000000800 */
[----:B0-----:R-:W-:-:S07]  /*0930*/  FMUL R21, R23, UR8 ;  /* 0x0000000817157c20 */ /* 0x001fce0008400000 */
[----:B------:R-:W0:Y:S08]  /*0940*/  MUFU.EX2 R17, R17 ;  /* 0x0000001100117308 */ /* 0x000e300000000800 */
[----:B------:R-:W2:Y:S01]  /*0950*/  MUFU.EX2 R35, R35 ;  /* 0x0000002300237308 */ /* 0x000ea20000000800 */
[----:B-1----:R-:W-:Y:S01]  /*0960*/  FADD R18, R16, R12 ;  /* 0x0000000c10127221 */ /* 0x002fe20000000000 */
[----:B------:R-:W-:-:S02]  /*0970*/  F2FP.F16.F32.PACK_AB R12, R12, R16 ;  /* 0x000000100c0c723e */ /* 0x000fc400000000ff */
[----:B------:R-:W-:-:S04]  /*0980*/  LEA R16, P0, R3, R36, 0x1 ;  /* 0x0000002403107211 */ /* 0x000fc800078008ff */
[----:B------:R-:W1:Y:S01]  /*0990*/  MUFU.EX2 R13, R13 ;  /* 0x0000000d000d7308 */ /* 0x000e620000000800 */
[----:B0-----:R-:W-:-:S04]  /*09a0*/  FADD R18, R17, R18 ;  /* 0x0000001211127221 */ /* 0x001fc80000000000 */
[----:B--2---:R-:W-:-:S05]  /*09b0*/  FADD R19, R35, R18 ;  /* 0x0000001223137221 */ /* 0x004fca0000000000 */
[----:B------:R-:W0:Y:S02]  /*09c0*/  SHFL.BFLY PT, R18, R19, 0x2, 0x1f ;  /* 0x0c401f0013127f89 */ /* 0x000e2400000e0000 */
[----:B0-----:R-:W-:-:S05]  /*09d0*/  FADD R19, R19, R18 ;  /* 0x0000001213137221 */ /* 0x001fca0000000000 */
[----:B------:R-:W0:Y:S02]  /*09e0*/  SHFL.BFLY PT, R18, R19, 0x1, 0x1f ;  /* 0x0c201f0013127f89 */ /* 0x000e2400000e0000 */
[----:B0-----:R-:W-:-:S04]  /*09f0*/  FADD R18, R19, R18 ;  /* 0x0000001213127221 */ /* 0x001fc80000000000 */
[----:B-1----:R-:W-:Y:S01]  /*0a00*/  FFMA R26, R13, R26, R18 ;  /* 0x0000001a0d1a7223 */ /* 0x002fe20000000012 */
        /* <DEDUP_REMOVED lines=10> */
[--C-:B------:R-:W-:Y:S02]  /*0ab0*/  FFMA R14, R14, UR8, -R20.reuse ;  /* 0x000000080e0e7c23 */ /* 0x100fe40008000814 */
[----:B------:R-:W-:Y:S01]  /*0ac0*/  FMUL R18, R22, 1.4426950216293334961 ;  /* 0x3fb8aa3b16127820 */ /* 0x000fe20000400000 */
[----:B------:R-:W-:Y:S01]  /*0ad0*/  FMUL R21, R23, 1.4426950216293334961 ;  /* 0x3fb8aa3b17157820 */ /* 0x000fe20000400000 */
[----:B------:R-:W-:Y:S01]  /*0ae0*/  FMUL R23, R14, 1.4426950216293334961 ;  /* 0x3fb8aa3b0e177820 */ /* 0x000fe20000400000 */
[----:B------:R-:W-:-:S03]  /*0af0*/  FFMA R14, R15, UR8, -R20 ;  /* 0x000000080f0e7c23 */ /* 0x000fc60008000814 */
[----:B------:R-:W-:Y:S01]  /*0b00*/  MUFU.EX2 R18, R18 ;  /* 0x0000001200127308 */ /* 0x000fe20000000800 */
[----:B------:R-:W-:-:S07]  /*0b10*/  FMUL R19, R14, 1.4426950216293334961 ;  /* 0x3fb8aa3b0e137820 */ /* 0x000fce0000400000 */
[----:B------:R-:W0:Y:S08]  /*0b20*/  MUFU.EX2 R21, R21 ;  /* 0x0000001500157308 */ /* 0x000e300000000800 */
[----:B------:R-:W1:Y:S08]  /*0b30*/  MUFU.EX2 R15, R23 ;  /* 0x00000017000f7308 */ /* 0x000e700000000800 */
[----:B------:R-:W2:Y:S01]  /*0b40*/  MUFU.EX2 R19, R19 ;  /* 0x0000001300137308 */ /* 0x000ea20000000800 */
[----:B0-----:R-:W-:-:S04]  /*0b50*/  FADD R14, R18, R21 ;  /* 0x00000015120e7221 */ /* 0x001fc80000000000 */
[----:B-1----:R-:W-:-:S04]  /*0b60*/  FADD R14, R15, R14 ;  /* 0x0000000e0f0e7221 */ /* 0x002fc80000000000 */
[----:B--2---:R-:W-:Y:S01]  /*0b70*/  FADD R32, R19, R14 ;  /* 0x0000000e13207221 */ /* 0x004fe20000000000 */
[----:B------:R-:W-:-:S04]  /*0b80*/  F2FP.F16.F32.PACK_AB R14, R35, R17 ;  /* 0x00000011230e723e */ /* 0x000fc800000000ff */
[----:B------:R-:W0:Y:S02]  /*0b90*/  SHFL.BFLY PT, R17, R32, 0x2, 0x1f ;  /* 0x0c401f0020117f89 */ /* 0x000e2400000e0000 */
[----:B0-----:R-:W-:Y:S01]  /*0ba0*/  FADD R22, R32, R17 ;  /* 0x0000001120167221 */ /* 0x001fe20000000000 */
[----:B------:R-:W-:-:S05]  /*0bb0*/  LEA.HI.X.SX32 R17, R3, R34, 0x1, P0 ;  /* 0x0000002203117211 */ /* 0x000fca00000f0eff */
[----:B------:R0:W2:Y:S01]  /*0bc0*/  LDG.E.U16 R23, desc[UR10][R16.64] ;  /* 0x0000000a10177981 */ /* 0x0000a2000c1e1500 */
[C---:B------:R-:W-:Y:S01]  /*0bd0*/  FMUL R4, R13.reuse, R4 ;  /* 0x000000040d047220 */ /* 0x040fe20000400000 */
[C---:B------:R-:W-:Y:S01]  /*0be0*/  FMUL R5, R13.reuse, R5 ;  /* 0x000000050d057220 */ /* 0x040fe20000400000 */
[C---:B------:R-:W-:Y:S01]  /*0bf0*/  FMUL R8, R13.reuse, R8 ;  /* 0x000000080d087220 */ /* 0x040fe20000400000 */
[----:B------:R-:W-:Y:S01]  /*0c00*/  BAR.SYNC.DEFER_BLOCKING 0x0 ;  /* 0x0000000000007b1d */ /* 0x000fe20000010000 */
[----:B------:R-:W-:Y:S01]  /*0c10*/  FMUL R9, R13, R9 ;  /* 0x000000090d097220 */ /* 0x000fe20000400000 */
[----:B------:R-:W-:Y:S01]  /*0c20*/  F2FP.F16.F32.PACK_AB R13, R21, R18 ;  /* 0x00000012150d723e */ /* 0x000fe200000000ff */
[----:B------:R-:W-:Y:S01]  /*0c30*/  UIADD3 UR4, UPT, UPT, UR4, 0x10, URZ ;  /* 0x0000001004047890 */ /* 0x000fe2000fffe0ff */
[----:B------:R-:W-:Y:S01]  /*0c40*/  F2FP.F16.F32.PACK_AB R15, R19, R15 ;  /* 0x0000000f130f723e */ /* 0x000fe200000000ff */
[----:B------:R-:W-:Y:S01]  /*0c50*/  IMAD R0, R31, 0x10, R0 ;  /* 0x000000101f007824 */ /* 0x000fe200078e0200 */
[----:B------:R-:W-:Y:S01]  /*0c60*/  LEA R3, R29, R3, 0x4 ;  /* 0x000000031d037211 */ /* 0x000fe200078e20ff */
[----:B------:R-:W-:Y:S01]  /*0c70*/  UISETP.GE.AND UP0, UPT, UR4, UR7, UPT ;  /* 0x000000070400728c */ /* 0x000fe2000bf06270 */
[----:B0-----:R-:W0:Y:S01]  /*0c80*/  SHFL.BFLY PT, R16, R22, 0x1, 0x1f ;  /* 0x0c201f0016107f89 */ /* 0x001e2200000e0000 */
[----:B------:R-:W-:Y:S01]  /*0c90*/  MOV R32, R25 ;  /* 0x0000001900207202 */ /* 0x000fe20000000f00 */
[----:B0-----:R-:W-:Y:S01]  /*0ca0*/  FADD R21, R22, R16 ;  /* 0x0000001016157221 */ /* 0x001fe20000000000 */
[----:B------:R-:W-:Y:S01]  /*0cb0*/  FADD R22, -R20, R24 ;  /* 0x0000001814167221 */ /* 0x000fe20000000100 */
[----:B------:R-:W-:-:S03]  /*0cc0*/  IMAD.MOV.U32 R24, RZ, RZ, R20 ;  /* 0x000000ffff187224 */ /* 0x000fc600078e0014 */
[----:B------:R-:W-:-:S06]  /*0cd0*/  FMUL R22, R22, 1.4426950216293334961 ;  /* 0x3fb8aa3b16167820 */ /* 0x000fcc0000400000 */
[----:B------:R-:W0:Y:S02]  /*0ce0*/  MUFU.EX2 R22, R22 ;  /* 0x0000001600167308 */ /* 0x000e240000000800 */
[C---:B0-----:R-:W-:Y:S01]  /*0cf0*/  FMUL R6, R22.reuse, R6 ;  /* 0x0000000616067220 */ /* 0x041fe20000400000 */
[C---:B------:R-:W-:Y:S01]  /*0d00*/  FMUL R7, R22.reuse, R7 ;  /* 0x0000000716077220 */ /* 0x040fe20000400000 */
[C---:B------:R-:W-:Y:S01]  /*0d10*/  FMUL R10, R22.reuse, R10 ;  /* 0x0000000a160a7220 */ /* 0x040fe20000400000 */
[C---:B------:R-:W-:Y:S01]  /*0d20*/  FMUL R11, R22.reuse, R11 ;  /* 0x0000000b160b7220 */ /* 0x040fe20000400000 */
[----:B------:R-:W-:Y:S01]  /*0d30*/  FFMA R2, R22, R2, R21 ;  /* 0x0000000216027223 */ /* 0x000fe20000000015 */
[----:B--2---:R-:W-:Y:S01]  /*0d40*/  STS.U16 [R28+UR5+0x400], R23 ;  /* 0x000400171c007988 */ /* 0x004fe20008000405 */
[----:B------:R-:W-:Y:S06]  /*0d50*/  BAR.SYNC.DEFER_BLOCKING 0x0 ;  /* 0x0000000000007b1d */ /* 0x000fec0000010000 */
[----:B------:R-:W0:Y:S02]  /*0d60*/  LDSM.16.M88.4 R16, [R27+0x400] ;  /* 0x000400001b10783b */ /* 0x000e240000000200 */
[C---:B0-----:R-:W-:Y:S08]  /*0d70*/  HMMA.16816.F32 R4, R12.reuse, R16, R4 ;  /* 0x000000100c04723c */ /* 0x041ff00000001804 */
[----:B------:R-:W-:Y:S01]  /*0d80*/  HMMA.16816.F32 R8, R12, R18, R8 ;  /* 0x000000120c08723c */ /* 0x000fe20000001808 */
[----:B------:R-:W-:-:S04]  /*0d90*/  NOP ;  /* 0x0000000000007918 */ /* 0x000fc80000000000 */
[----:B------:R-:W-:-:S15]  /*0da0*/  BRA.U !UP0, `(.L_x_1) ;  /* 0xfffffff9085c7547 */ /* 0x000fde000b83ffff */
.L_x_0:
[----:B------:R-:W0:Y:S01]  /*0db0*/  S2R R0, SR_TID.X ;  /* 0x0000000000007919 */ /* 0x000e220000002100 */
[----:B------:R-:W1:Y:S01]  /*0dc0*/  S2UR UR5, SR_CgaCtaId ;  /* 0x00000000000579c3 */ /* 0x000e620000008800 */
[----:B------:R-:W-:Y:S01]  /*0dd0*/  IMAD.MOV.U32 R28, RZ, RZ, R26 ;  /* 0x000000ffff1c7224 */ /* 0x000fe200078e001a */
[----:B------:R-:W-:Y:S01]  /*0de0*/  MOV R12, R4 ;  /* 0x00000004000c7202 */ /* 0x000fe20000000f00 */
[----:B------:R-:W-:Y:S01]  /*0df0*/  UMOV UR4, 0x400 ;  /* 0x0000040000047882 */ /* 0x000fe20000000000 */
[----:B------:R-:W-:Y:S01]  /*0e00*/  MOV R13, R5 ;  /* 0x00000005000d7202 */ /* 0x000fe20000000f00 */
[C---:B------:R-:W-:Y:S01]  /*0e10*/  FMUL R5, R28.reuse, 8388608 ;  /* 0x4b0000001c057820 */ /* 0x040fe20000400000 */
[C---:B------:R-:W-:Y:S01]  /*0e20*/  FSETP.GT.AND P3, PT, |R28|.reuse, 8.50705917302346158658e+37, PT ;  /* 0x7e8000001c00780b */ /* 0x040fe20003f64200 */
[----:B------:R-:W-:Y:S01]  /*0e30*/  IMAD.MOV.U32 R18, RZ, RZ, R8 ;  /* 0x000000ffff127224 */ /* 0x000fe200078e0008 */
[C---:B------:R-:W-:Y:S01]  /*0e40*/  FSETP.GEU.AND P4, PT, R28.reuse, 1.175494350822287508e-38, PT ;  /* 0x008000001c00780b */ /* 0x040fe20003f8e000 */
[----:B------:R-:W-:Y:S01]  /*0e50*/  BAR.SYNC.DEFER_BLOCKING 0x0 ;  /* 0x0000000000007b1d */ /* 0x000fe20000010000 */
[----:B------:R-:W-:-:S02]  /*0e60*/  FSETP.GEU.AND P2, PT, |R28|, 1.175494350822287508e-38, PT ;  /* 0x008000001c00780b */ /* 0x000fc40003f4e200 */
[----:B------:R-:W-:Y:S02]  /*0e70*/  MOV R17, R2 ;  /* 0x0000000200117202 */ /* 0x000fe40000000f00 */
[----:B------:R-:W-:Y:S02]  /*0e80*/  FSEL R5, R5, R28, !P4 ;  /* 0x0000001c05057208 */ /* 0x000fe40006000000 */
[C---:B------:R-:W-:Y:S01]  /*0e90*/  FSETP.GT.AND P1, PT, |R17|.reuse, 8.50705917302346158658e+37, PT ;  /* 0x7e8000001100780b */ /* 0x040fe20003f24200 */
[----:B------:R-:W-:Y:S01]  /*0ea0*/  FMUL R24, R17, 8388608 ;  /* 0x4b00000011187820 */ /* 0x000fe20000400000 */
[----:B------:R-:W-:Y:S01]  /*0eb0*/  IADD3 R22, PT, PT, R5, -0x3f3504f3, RZ ;  /* 0xc0cafb0d05167810 */ /* 0x000fe20007ffe0ff */
[----:B------:R-:W-:Y:S01]  /*0ec0*/  @P3 FMUL R28, R28, 0.25 ;  /* 0x3e8000001c1c3820 */ /* 0x000fe20000400000 */
[----:B------:R-:W-:Y:S01]  /*0ed0*/  FSETP.GEU.AND P0, PT, |R17|, 1.175494350822287508e-38, PT ;  /* 0x008000001100780b */ /* 0x000fe20003f0e200 */
[----:B------:R-:W-:Y:S01]  /*0ee0*/  @P3 FMUL R18, R18, 0.25 ;  /* 0x3e80000012123820 */ /* 0x000fe20000400000 */
[----:B------:R-:W-:Y:S01]  /*0ef0*/  LOP3.LUT R22, R22, 0xff800000, RZ, 0xc0, !PT ;  /* 0xff80000016167812 */ /* 0x000fe200078ec0ff */
[----:B------:R-:W-:Y:S01]  /*0f00*/  @!P2 FMUL R28, R28, 16777216 ;  /* 0x4b8000001c1ca820 */ /* 0x000fe20000400000 */
[----:B-1----:R-:W-:Y:S01]  /*0f10*/  ULEA UR7, UR5, UR4, 0x18 ;  /* 0x0000000405077291 */ /* 0x002fe2000f8ec0ff */
[----:B------:R-:W-:Y:S01]  /*0f20*/  MOV R14, R9 ;  /* 0x00000009000e7202 */ /* 0x000fe20000000f00 */
[----:B------:R-:W-:Y:S01]  /*0f30*/  @P3 FMUL R13, R13, 0.25 ;  /* 0x3e8000000d0d3820 */ /* 0x000fe20000400000 */
[----:B------:R-:W-:Y:S01]  /*0f40*/  FSEL R9, RZ, -23, P4 ;  /* 0xc1b80000ff097808 */ /* 0x000fe20002000000 */
[----:B------:R-:W-:Y:S01]  /*0f50*/  @P3 FMUL R12, R12, 0.25 ;  /* 0x3e8000000c0c3820 */ /* 0x000fe20000400000 */
[----:B------:R-:W-:Y:S01]  /*0f60*/  FSETP.GEU.AND P4, PT, R17, 1.175494350822287508e-38, PT ;  /* 0x008000001100780b */ /* 0x000fe20003f8e000 */
[----:B------:R-:W-:Y:S01]  /*0f70*/  @P3 FMUL R14, R14, 0.25 ;  /* 0x3e8000000e0e3820 */ /* 0x000fe20000400000 */
[----:B0-----:R-:W-:Y:S01]  /*0f80*/  SHF.L.U32 R3, R0, 0x3, RZ ;  /* 0x0000000300037819 */ /* 0x001fe200000006ff */
[----:B------:R-:W-:Y:S01]  /*0f90*/  @!P2 FMUL R18, R18, 16777216 ;  /* 0x4b8000001212a820 */ /* 0x000fe20000400000 */
[--C-:B------:R-:W-:Y:S01]  /*0fa0*/  SHF.R.U32.HI R4, RZ, 0x1, R0.reuse ;  /* 0x00000001ff047819 */ /* 0x100fe20000011600 */
[----:B------:R-:W-:Y:S01]  /*0fb0*/  @!P2 FMUL R14, R14, 16777216 ;  /* 0x4b8000000e0ea820 */ /* 0x000fe20000400000 */
[----:B------:R-:W-:Y:S01]  /*0fc0*/  LOP3.LUT R3, R3, 0x38, RZ, 0xc0, !PT ;  /* 0x0000003803037812 */ /* 0x000fe200078ec0ff */
[----:B------:R-:W-:Y:S01]  /*0fd0*/  @!P2 FMUL R13, R13, 16777216 ;  /* 0x4b8000000d0da820 */ /* 0x000fe20000400000 */
[----:B------:R-:W-:Y:S01]  /*0fe0*/  LOP3.LUT R4, R4, 0x4, RZ, 0xc0, !PT ;  /* 0x0000000404047812 */ /* 0x000fe200078ec0ff */
[----:B------:R-:W-:Y:S01]  /*0ff0*/  @!P2 FMUL R12, R12, 16777216 ;  /* 0x4b8000000c0ca820 */ /* 0x000fe20000400000 */
[----:B------:R-:W-:Y:S01]  /*1000*/  MOV R16, R11 ;  /* 0x0000000b00107202 */ /* 0x000fe20000000f00 */
[----:B------:R-:W-:Y:S01]  /*1010*/  @P1 FMUL R10, R10, 0.25 ;  /* 0x3e8000000a0a1820 */ /* 0x000fe20000400000 */
[----:B------:R-:W-:Y:S01]  /*1020*/  IADD3 R2, PT, PT, R4, UR7, R3 ;  /* 0x0000000704027c10 */ /* 0x000fe2000fffe003 */
[C---:B------:R-:W-:Y:S01]  /*1030*/  IMAD.SHL.U32 R4, R0.reuse, 0x20, RZ ;  /* 0x0000002000047824 */ /* 0x040fe200078e00ff */
[----:B------:R-:W-:Y:S01]  /*1040*/  SHF.L.U32 R3, R0, 0x2, RZ ;  /* 0x0000000200037819 */ /* 0x000fe200000006ff */
[----:B------:R-:W-:Y:S01]  /*1050*/  @P1 FMUL R16, R16, 0.25 ;  /* 0x3e80000010101820 */ /* 0x000fe20000400000 */
[--C-:B------:R-:W-:Y:S01]  /*1060*/  SHF.R.S32.HI R11, RZ, 0x5, R0.reuse ;  /* 0x00000005ff0b7819 */ /* 0x100fe20000011400 */
[----:B------:R-:W-:Y:S01]  /*1070*/  @P1 FMUL R7, R7, 0.25 ;  /* 0x3e80000007071820 */ /* 0x000fe20000400000 */
[----:B------:R-:W-:Y:S01]  /*1080*/  LOP3.LUT R15, R4, 0x60, RZ, 0xc0, !PT ;  /* 0x00000060040f7812 */ /* 0x000fe200078ec0ff */
[----:B------:R-:W-:Y:S01]  /*1090*/  @P1 FMUL R6, R6, 0.25 ;  /* 0x3e80000006061820 */ /* 0x000fe20000400000 */
[----:B------:R-:W-:Y:S01]  /*10a0*/  LOP3.LUT R4, R4, 0x300, RZ, 0xc0, !PT ;  /* 0x0000030004047812 */ /* 0x000fe200078ec0ff */
[----:B------:R-:W-:Y:S01]  /*10b0*/  @!P0 FMUL R16, R16, 16777216 ;  /* 0x4b80000010108820 */ /* 0x000fe20000400000 */
[----:B------:R-:W-:Y:S01]  /*10c0*/  LOP3.LUT R8, R15, 0x1c, R0, 0xf8, !PT ;  /* 0x0000001c0f087812 */ /* 0x000fe200078ef800 */
[----:B------:R-:W-:Y:S01]  /*10d0*/  @!P0 FMUL R10, R10, 16777216 ;  /* 0x4b8000000a0a8820 */ /* 0x000fe20000400000 */
[----:B------:R-:W-:Y:S01]  /*10e0*/  LOP3.LUT R26, R4, 0xfc, R3, 0xf8, !PT ;  /* 0x000000fc041a7812 */ /* 0x000fe200078ef803 */
[----:B------:R-:W0:Y:S01]  /*10f0*/  MUFU.RCP R15, R28 ;  /* 0x0000001c000f7308 */ /* 0x000e220000001000 */
[----:B------:R-:W-:Y:S01]  /*1100*/  I2FP.F32.S32 R4, R22 ;  /* 0x0000001600047245 */ /* 0x000fe20000201400 */
[----:B------:R-:W-:Y:S01]  /*1110*/  @!P0 FMUL R7, R7, 16777216 ;  /* 0x4b80000007078820 */ /* 0x000fe20000400000 */
[----:B------:R-:W-:Y:S01]  /*1120*/  LOP3.LUT R19, R0, 0xc0, RZ, 0xc0, !PT ;  /* 0x000000c000137812 */ /* 0x000fe200078ec0ff */
[----:B------:R-:W-:Y:S01]  /*1130*/  @!P0 FMUL R6, R6, 16777216 ;  /* 0x4b80000006068820 */ /* 0x000fe20000400000 */
[----:B------:R-:W-:Y:S01]  /*1140*/  SGXT R11, R11, 0x1 ;  /* 0x000000010b0b781a */ /* 0x000fe20000000200 */
[----:B------:R-:W-:Y:S01]  /*1150*/  FFMA.FTZ R9, R4, 1.1920928955078125e-07, R9 ;  /* 0x3400000004097823 */ /* 0x000fe20000010009 */
[----:B------:R-:W-:Y:S01]  /*1160*/  FSEL R4, R24, R17, !P4 ;  /* 0x0000001118047208 */ /* 0x000fe20006000000 */
[----:B------:R-:W-:Y:S01]  /*1170*/  @P1 FMUL R17, R17, 0.25 ;  /* 0x3e80000011111820 */ /* 0x000fe20000400000 */
[----:B------:R-:W-:Y:S01]  /*1180*/  SHF.R.U32.HI R19, RZ, 0x1, R19 ;  /* 0x00000001ff137819 */ /* 0x000fe20000011613 */
[----:B------:R-:W1:Y:S01]  /*1190*/  S2R R29, SR_TID.X ;  /* 0x00000000001d7919 */ /* 0x000e620000002100 */
[----:B------:R-:W-:Y:S01]  /*11a0*/  LOP3.LUT R11, R8, 0x240, R11, 0x78, !PT ;  /* 0x00000240080b7812 */ /* 0x000fe200078e780b */
[----:B------:R-:W-:Y:S01]  /*11b0*/  @!P0 FMUL R17, R17, 16777216 ;  /* 0x4b80000011118820 */ /* 0x000fe20000400000 */
[----:B------:R-:W-:Y:S01]  /*11c0*/  LOP3.LUT R8, R26, R19, RZ, 0x3c, !PT ;  /* 0x000000131a087212 */ /* 0x000fe200078e3cff */
[----:B------:R-:W2:Y:S01]  /*11d0*/  S2R R27, SR_CTAID.X ;  /* 0x00000000001b7919 */ /* 0x000ea20000002500 */
[----:B------:R-:W-:Y:S01]  /*11e0*/  MOV R21, 0x3dc6b27f ;  /* 0x3dc6b27f00157802 */ /* 0x000fe20000000f00 */
[----:B------:R-:W3:Y:S01]  /*11f0*/  LDCU.64 UR4, c[0x0][0x3e0] ;  /* 0x00007c00ff0477ac */ /* 0x000ee20008000a00 */
[C---:B0-----:R-:W-:Y:S01]  /*1200*/  FMUL R14, R15.reuse, R14 ;  /* 0x0000000e0f0e7220 */ /* 0x041fe20000400000 */
[----:B------:R-:W0:Y:S01]  /*1210*/  MUFU.RCP R17, R17 ;  /* 0x0000001100117308 */ /* 0x000e220000001000 */
[C---:B------:R-:W-:Y:S01]  /*1220*/  FMUL R18, R15.reuse, R18 ;  /* 0x000000120f127220 */ /* 0x040fe20000400000 */
[C---:B------:R-:W-:Y:S01]  /*1230*/  FMUL R19, R15.reuse, R13 ;  /* 0x0000000d0f137220 */ /* 0x040fe20000400000 */
[----:B------:R-:W-:Y:S01]  /*1240*/  FMUL R23, R15, R12 ;  /* 0x0000000c0f177220 */ /* 0x000fe20000400000 */
[----:B------:R-:W-:Y:S01]  /*1250*/  VIADD R15, R4, 0xc0cafb0d ;  /* 0xc0cafb0d040f7836 */ /* 0x000fe20000000000 */
[----:B------:R-:W-:-:S02]  /*1260*/  IADD3 R13, PT, PT, R5, -R22, RZ ;  /* 0x80000016050d7210 */ /* 0x000fc40007ffe0ff */
[----:B------:R-:W-:Y:S02]  /*1270*/  F2FP.F16.F32.PACK_AB R14, R14, R19 ;  /* 0x000000130e0e723e */ /* 0x000fe400000000ff */
[----:B------:R-:W-:Y:S01]  /*1280*/  LOP3.LUT R15, R15, 0xff800000, RZ, 0xc0, !PT ;  /* 0xff8000000f0f7812 */ /* 0x000fe200078ec0ff */
[----:B------:R-:W-:Y:S01]  /*1290*/  FADD R13, R13, -1 ;  /* 0xbf8000000d0d7421 */ /* 0x000fe20000000000 */
[----:B------:R-:W-:Y:S01]  /*12a0*/  F2FP.F16.F32.PACK_AB R18, R18, R23 ;  /* 0x000000171212723e */ /* 0x000fe200000000ff */
[----:B------:R-:W-:Y:S01]  /*12b0*/  STS [R11+UR7+0x80], R14 ;  /* 0x0000800e0b007988 */ /* 0x000fe20008000807 */
[----:B------:R-:W-:Y:S01]  /*12c0*/  LOP3.LUT R19, R11, 0x20, RZ, 0x3c, !PT ;  /* 0x000000200b137812 */ /* 0x000fe200078e3cff */
[----:B------:R-:W-:Y:S02]  /*12d0*/  IMAD.IADD R12, R4, 0x1, -R15 ;  /* 0x00000001040c7824 */ /* 0x000fe400078e0a0f */
[----:B------:R-:W-:Y:S01]  /*12e0*/  FFMA.FTZ R22, R13, R21, -0.16845393180847167969 ;  /* 0xbe2c7f300d167423 */ /* 0x000fe20000010015 */
[----:B------:R4:W-:Y:S01]  /*12f0*/  STS [R11+UR7], R18 ;  /* 0x000000120b007988 */ /* 0x0009e20008000807 */
[C---:B0-----:R-:W-:Y:S01]  /*1300*/  FMUL R16, R17.reuse, R16 ;  /* 0x0000001011107220 */ /* 0x041fe20000400000 */
[C---:B------:R-:W-:Y:S01]  /*1310*/  FMUL R10, R17.reuse, R10 ;  /* 0x0000000a110a7220 */ /* 0x040fe20000400000 */
[C---:B------:R-:W-:Y:S01]  /*1320*/  FMUL R7, R17.reuse, R7 ;  /* 0x0000000711077220 */ /* 0x040fe20000400000 */
[----:B------:R-:W-:Y:S01]  /*1330*/  FADD R12, R12, -1 ;  /* 0xbf8000000c0c7421 */ /* 0x000fe20000000000 */
[----:B------:R-:W-:Y:S01]  /*1340*/  FMUL R17, R17, R6 ;  /* 0x0000000611117220 */ /* 0x000fe20000400000 */
[----:B------:R-:W-:Y:S01]  /*1350*/  FFMA.FTZ R22, R13, R22, 0.1716887056827545166 ;  /* 0x3e2fcf2a0d167423 */ /* 0x000fe20000010016 */
[----:B------:R-:W-:Y:S01]  /*1360*/  ISETP.GE.U32.AND P2, PT, R5, 0x7f800000, PT ;  /* 0x7f8000000500780c */ /* 0x000fe20003f46070 */
[----:B------:R-:W-:Y:S01]  /*1370*/  FFMA.FTZ R21, R12, R21, -0.16845393180847167969 ;  /* 0xbe2c7f300c157423 */ /* 0x000fe20000010015 */
[----:B------:R-:W-:Y:S01]  /*1380*/  F2FP.F16.F32.PACK_AB R16, R16, R7 ;  /* 0x000000071010723e */ /* 0x000fe200000000ff */
[C---:B------:R-:W-:Y:S01]  /*1390*/  FFMA.FTZ R22, R13.reuse, R22, -0.17900948226451873779 ;  /* 0xbe374e430d167423 */ /* 0x040fe20000010016 */
[----:B------:R-:W-:Y:S01]  /*13a0*/  F2FP.F16.F32.PACK_AB R17, R10, R17 ;  /* 0x000000110a11723e */ /* 0x000fe200000000ff */
[C---:B------:R-:W-:Y:S01]  /*13b0*/  FFMA.FTZ R21, R12.reuse, R21, 0.1716887056827545166 ;  /* 0x3e2fcf2a0c157423 */ /* 0x040fe20000010015 */
[----:B------:R-:W0:Y:S01]  /*13c0*/  LDC.64 R6, c[0x0][0x398] ;  /* 0x0000e600ff067b82 */ /* 0x000e220000000a00 */
[----:B------:R-:W-:Y:S01]  /*13d0*/  FFMA.FTZ R22, R13, R22, 0.20512372255325317383 ;  /* 0x3e520bf40d167423 */ /* 0x000fe20000010016 */
[----:B------:R5:W-:Y:S01]  /*13e0*/  STS [R19+UR7+0x180], R16 ;  /* 0x0001801013007988 */ /* 0x000be20008000807 */
[C---:B------:R-:W-:Y:S01]  /*13f0*/  FFMA.FTZ R21, R12.reuse, R21, -0.17900948226451873779 ;  /* 0xbe374e430c157423 */ /* 0x040fe20000010015 */
[----:B-1----:R-:W-:Y:S01]  /*1400*/  LOP3.LUT R29, R29, 0x1f, RZ, 0xc0, !PT ;  /* 0x0000001f1d1d7812 */ /* 0x002fe200078ec0ff */
[C---:B------:R-:W-:Y:S01]  /*1410*/  FFMA.FTZ R22, R13.reuse, R22, -0.24046532809734344482 ;  /* 0xbe763c8b0d167423 */ /* 0x040fe20000010016 */
[----:B------:R-:W-:Y:S01]  /*1420*/  STS [R19+UR7+0x100], R17 ;  /* 0x0001001113007988 */ /* 0x000fe20008000807 */
[----:B------:R-:W-:Y:S01]  /*1430*/  FFMA.FTZ R21, R12, R21, 0.20512372255325317383 ;  /* 0x3e520bf40c157423 */ /* 0x000fe20000010015 */
[----:B------:R-:W1:Y:S01]  /*1440*/  LDC R10, c[0x0][0x3e8] ;  /* 0x0000fa00ff0a7b82 */ /* 0x000e620000000800 */
[----:B------:R-:W-:-:S07]  /*1450*/  FFMA.FTZ R22, R13, R22, 0.28857114911079406738 ;  /* 0x3e93bf990d167423 */ /* 0x000fce0000010016 */
[----:B------:R-:W-:Y:S01]  /*1460*/  BAR.SYNC.DEFER_BLOCKING 0x0 ;  /* 0x0000000000007b1d */ /* 0x000fe20000010000 */
[C---:B------:R-:W-:Y:S01]  /*1470*/  FFMA.FTZ R21, R12.reuse, R21, -0.24046532809734344482 ;  /* 0xbe763c8b0c157423 */ /* 0x040fe20000010015 */
[----:B--2---:R-:W-:Y:S01]  /*1480*/  LEA R27, R27, R29, 0x5 ;  /* 0x0000001d1b1b7211 */ /* 0x004fe200078e28ff */
[C---:B------:R-:W-:Y:S01]  /*1490*/  FFMA.FTZ R22, R13.reuse, R22, -0.36067417263984680176 ;  /* 0xbeb8aa490d167423 */ /* 0x040fe20000010016 */
[----:B---3--:R-:W-:Y:S01]  /*14a0*/  UIMAD UR4, UR6, UR4, URZ ;  /* 0x00000004060472a4 */ /* 0x008fe2000f8e02ff */
[C---:B------:R-:W-:Y:S01]  /*14b0*/  FFMA.FTZ R21, R12.reuse, R21, 0.28857114911079406738 ;  /* 0x3e93bf990c157423 */ /* 0x040fe20000010015 */
[----:B----4-:R-:W-:Y:S01]  /*14c0*/  FSEL R11, RZ, -23, P4 ;  /* 0xc1b80000ff0b7808 */ /* 0x010fe20002000000 */
[C---:B------:R-:W-:Y:S01]  /*14d0*/  FFMA.FTZ R22, R13.reuse, R22, 0.48089820146560668945 ;  /* 0x3ef6384a0d167423 */ /* 0x040fe20000010016 */
[----:B------:R-:W-:Y:S01]  /*14e0*/  I2FP.F32.S32 R14, R15 ;  /* 0x0000000f000e7245 */ /* 0x000fe20000201400 */
[----:B------:R-:W-:Y:S01]  /*14f0*/  FFMA.FTZ R21, R12, R21, -0.36067417263984680176 ;  /* 0xbeb8aa490c157423 */ /* 0x000fe20000010015 */
[----:B------:R-:W-:Y:S01]  /*1500*/  USHF.L.U32 UR8, UR4, 0x1, URZ ;  /* 0x0000000104087899 */ /* 0x000fe200080006ff */
[C---:B------:R-:W-:Y:S01]  /*1510*/  FFMA.FTZ R22, R13.reuse, R22, -0.72134751081466674805 ;  /* 0xbf38aa3b0d167423 */ /* 0x040fe20000010016 */
[----:B------:R-:W-:Y:S01]  /*1520*/  ISETP.GE.U32.AND P0, PT, R4, 0x7f800000, PT ;  /* 0x7f8000000400780c */ /* 0x000fe20003f06070 */
[----:B------:R-:W-:Y:S01]  /*1530*/  FFMA.FTZ R21, R12, R21, 0.48089820146560668945 ;  /* 0x3ef6384a0c157423 */ /* 0x000fe20000010015 */
[----:B------:R-:W-:Y:S01]  /*1540*/  FFMA.FTZ R11, R14, 1.1920928955078125e-07, R11 ;  /* 0x340000000e0b7823 */ /* 0x000fe2000001000b */
[----:B------:R-:W-:Y:S01]  /*1550*/  FMUL R22, R13, R22 ;  /* 0x000000160d167220 */ /* 0x000fe20000400000 */
[----:B------:R-:W-:Y:S01]  /*1560*/  SHF.R.U32.HI R14, RZ, 0x5, R0 ;  /* 0x00000005ff0e7819 */ /* 0x000fe20000011600 */
[C---:B------:R-:W-:Y:S01]  /*1570*/  FFMA.FTZ R21, R12.reuse, R21, -0.72134751081466674805 ;  /* 0xbf38aa3b0c157423 */ /* 0x040fe20000010015 */
[----:B------:R-:W-:Y:S01]  /*1580*/  FSETP.NEU.AND P1, PT, R5, RZ, PT ;  /* 0x000000ff0500720b */ /* 0x000fe20003f2d000 */
[----:B------:R-:W-:Y:S01]  /*1590*/  FMUL R22, R13, R22 ;  /* 0x000000160d167220 */ /* 0x000fe20000400000 */
[----:B------:R-:W-:Y:S01]  /*15a0*/  LOP3.LUT R3, R3, 0x40, RZ, 0xc0, !PT ;  /* 0x0000004003037812 */ /* 0x000fe200078ec0ff */
[----:B------:R-:W-:-:S02]  /*15b0*/  FMUL R21, R12, R21 ;  /* 0x000000150c157220 */ /* 0x000fc40000400000 */
[----:B------:R-:W-:Y:S01]  /*15c0*/  FFMA.FTZ R22, R13, 1.4426950216293334961, R22 ;  /* 0x3fb8aa3b0d167823 */ /* 0x000fe20000010016 */
[----:B------:R-:W2:Y:S01]  /*15d0*/  LDS R8, [R8+UR7] ;  /* 0x0000000708087984 */ /* 0x000ea20008000800 */
[----:B------:R-:W-:Y:S02]  /*15e0*/  IMAD R13, R27, UR5, RZ ;  /* 0x000000051b0d7c24 */ /* 0x000fe4000f8e02ff */
[C---:B------:R-:W-:Y:S01]  /*15f0*/  FMUL R21, R12.reuse, R21 ;  /* 0x000000150c157220 */ /* 0x040fe20000400000 */
[----:B------:R-:W-:Y:S01]  /*1600*/  FADD R9, R9, R22 ;  /* 0x0000001609097221 */ /* 0x000fe20000000000 */
[----:B------:R-:W-:Y:S01]  /*1610*/  UIMAD.WIDE UR4, UR4, 0x2, URZ ;  /* 0x00000002040478a5 */ /* 0x000fe2000f8e02ff */
[----:B------:R-:W-:Y:S01]  /*1620*/  SHF.L.U32 R15, R13, 0x1, RZ ;  /* 0x000000010d0f7819 */ /* 0x000fe200000006ff */
[----:B------:R-:W-:-:S03]  /*1630*/  FFMA.FTZ R12, R12, 1.4426950216293334961, R21 ;  /* 0x3fb8aa3b0c0c7823 */ /* 0x000fc60000010015 */
[----:B0-----:R-:W-:Y:S01]  /*1640*/  IADD3 R15, P3, P4, R15, UR8, R6 ;  /* 0x000000080f0f7c10 */ /* 0x001fe2000fc7e006 */
[----:B------:R-:W-:Y:S01]  /*1650*/  FADD R11, R11, R12 ;  /* 0x0000000c0b0b7221 */ /* 0x000fe20000000000 */
[----:B------:R-:W-:Y:S01]  /*1660*/  IMAD.HI R6, R13, 0x2, RZ ;  /* 0x000000020d067827 */ /* 0x000fe200078e02ff */
[----:B------:R-:W-:-:S03]  /*1670*/  SGXT.U32 R13, R14, 0x3 ;  /* 0x000000030e0d781a */ /* 0x000fc60000000000 */
[----:B------:R-:W0:Y:S01]  /*1680*/  LDCU UR4, c[0x0][0x3ec] ;  /* 0x00007d80ff0477ac */ /* 0x000e220008000800 */
[----:B------:R-:W-:Y:S01]  /*1690*/  @P2 IMAD.MOV.U32 R12, RZ, RZ, 0x7f800000 ;  /* 0x7f800000ff0c2424 */ /* 0x000fe200078e00ff */
[----:B-----5:R-:W-:Y:S01]  /*16a0*/  IADD3.X R16, PT, PT, R6, UR5, R7, P3, P4 ;  /* 0x0000000506107c10 */ /* 0x020fe20009fe8407 */
[----:B------:R-:W-:Y:S01]  /*16b0*/  IMAD.IADD R14, R3, 0x1, R2 ;  /* 0x00000001030e7824 */ /* 0x000fe200078e0202 */
[----:B------:R-:W3:Y:S01]  /*16c0*/  LDC.64 R6, c[0x0][0x3a0] ;  /* 0x0000e800ff067b82 */ /* 0x000ee20000000a00 */
[----:B------:R-:W-:Y:S01]  /*16d0*/  @P2 FFMA.FTZ R9, R5, R12, +INF ;  /* 0x7f80000005092423 */ /* 0x000fe2000001000c */
[----:B-1----:R-:W-:Y:S01]  /*16e0*/  IMAD R5, R13, R10, RZ ;  /* 0x0000000a0d057224 */ /* 0x002fe200078e02ff */
[----:B------:R-:W-:Y:S02]  /*16f0*/  @P0 MOV R13, 0x7f800000 ;  /* 0x7f800000000d0802 */ /* 0x000fe40000000f00 */
[----:B------:R-:W-:Y:S02]  /*1700*/  FSETP.NEU.AND P2, PT, R4, RZ, PT ;  /* 0x000000ff0400720b */ /* 0x000fe40003f4d000 */
[----:B------:R-:W-:Y:S01]  /*1710*/  LEA R10, R10, R5, 0x3 ;  /* 0x000000050a0a7211 */ /* 0x000fe200078e18ff */
[----:B------:R-:W-:Y:S01]  /*1720*/  @P0 FFMA.FTZ R11, R4, R13, +INF ;  /* 0x7f800000040b0423 */ /* 0x000fe2000001000d */
[----:B------:R-:W-:-:S02]  /*1730*/  LEA R12, P3, R5, R15, 0x1 ;  /* 0x0000000f050c7211 */ /* 0x000fc400078608ff */
[C---:B------:R-:W-:Y:S02]  /*1740*/  LEA R4, P0, R10.reuse, R15, 0x1 ;  /* 0x0000000f0a047211 */ /* 0x040fe400078008ff */
[----:B------:R-:W-:Y:S01]  /*1750*/  FSEL R11, R11, -INF , P2 ;  /* 0xff8000000b0b7808 */ /* 0x000fe20001000000 */
[----:B0-----:R-:W-:Y:S01]  /*1760*/  UIMAD UR4, UR6, UR4, URZ ;  /* 0x00000004060472a4 */ /* 0x001fe2000f8e02ff */
[-C--:B------:R-:W-:Y:S02]  /*1770*/  LEA.HI.X.SX32 R13, R5, R16.reuse, 0x1, P3 ;  /* 0x00000010050d7211 */ /* 0x080fe400018f0eff */
[----:B------:R-:W-:Y:S01]  /*1780*/  LEA.HI.X.SX32 R5, R10, R16, 0x1, P0 ;  /* 0x000000100a057211 */ /* 0x000fe200000f0eff */
[----:B------:R-:W-:Y:S01]  /*1790*/  FFMA R3, R11, 0.69314718246459960938, R20 ;  /* 0x3f3172180b037823 */ /* 0x000fe20000000014 */
[----:B------:R-:W-:Y:S01]  /*17a0*/  FSEL R2, R9, -INF , P1 ;  /* 0xff80000009027808 */ /* 0x000fe20000800000 */
[----:B------:R-:W-:Y:S01]  /*17b0*/  USHF.L.U32 UR6, UR4, 0x2, URZ ;  /* 0x0000000204067899 */ /* 0x000fe200080006ff */
[----:B--2---:R-:W-:Y:S01]  /*17c0*/  PRMT R11, R8, 0x7632, R11 ;  /* 0x00007632080b7816 */ /* 0x004fe2000000000b */
[----:B------:R0:W-:Y:S01]  /*17d0*/  STG.E.U16 desc[UR10][R12.64], R8 ;  /* 0x000000080c007986 */ /* 0x0001e2000c10150a */
[----:B------:R-:W-:Y:S01]  /*17e0*/  SHF.L.U32 R10, R0, 0x1, RZ ;  /* 0x00000001000a7819 */ /* 0x000fe200000006ff */
[----:B------:R-:W-:Y:S01]  /*17f0*/  FFMA R2, R2, 0.69314718246459960938, R25 ;  /* 0x3f31721802027823 */ /* 0x000fe20000000019 */
[----:B------:R-:W-:Y:S01]  /*1800*/  LOP3.LUT P0, RZ, R0, 0xe0, RZ, 0xc0, !PT ;  /* 0x000000e000ff7812 */ /* 0x000fe2000780c0ff */
[----:B------:R0:W-:Y:S01]  /*1810*/  STG.E.U16 desc[UR10][R4.64], R11 ;  /* 0x0000000b04007986 */ /* 0x0001e2000c10150a */
[----:B------:R-:W-:Y:S01]  /*1820*/  LOP3.LUT R10, R10, 0x78, RZ, 0xc0, !PT ;  /* 0x000000780a0a7812 */ /* 0x000fe200078ec0ff */
[----:B------:R-:W-:Y:S01]  /*1830*/  UIMAD.WIDE UR4, UR4, 0x4, URZ ;  /* 0x00000004040478a5 */ /* 0x000fe2000f8e02ff */
[C---:B------:R-:W-:Y:S01]  /*1840*/  SHF.L.U32 R9, R27.reuse, 0x2, RZ ;  /* 0x000000021b097819 */ /* 0x040fe200000006ff */
[----:B------:R-:W-:Y:S01]  /*1850*/  BAR.SYNC.DEFER_BLOCKING 0x0 ;  /* 0x0000000000007b1d */ /* 0x000fe20000010000 */
[----:B------:R-:W-:-:S02]  /*1860*/  IMAD.HI R0, R27, 0x4, RZ ;  /* 0x000000041b007827 */ /* 0x000fc400078e02ff */
[----:B---3--:R-:W-:-:S04]  /*1870*/  IADD3 R6, P1, P2, R9, UR6, R6 ;  /* 0x0000000609067c10 */ /* 0x008fc8000fa3e006 */
[----:B------:R-:W-:Y:S01]  /*1880*/  IADD3.X R7, PT, PT, R0, UR5, R7, P1, P2 ;  /* 0x0000000500077c10 */ /* 0x000fe20008fe4407 */
[----:B------:R0:W-:Y:S01]  /*1890*/  STS.64 [R10+UR7], R2 ;  /* 0x000000020a007988 */ /* 0x0001e20008000a07 */
[----:B------:R-:W-:Y:S06]  /*18a0*/  BAR.SYNC.DEFER_BLOCKING 0x0 ;  /* 0x0000000000007b1d */ /* 0x000fec0000010000 */
[----:B------:R-:W-:Y:S05]  /*18b0*/  @P0 EXIT ;  /* 0x000000000000094d */ /* 0x000fea0003800000 */
[----:B0-----:R-:W0:Y:S04]  /*18c0*/  LDS R3, [R14] ;  /* 0x000000000e037984 */ /* 0x001e280000000800 */
[----:B0-----:R-:W-:Y:S01]  /*18d0*/  STG.E desc[UR10][R6.64], R3 ;  /* 0x0000000306007986 */ /* 0x001fe2000c10190a */
[----:B------:R-:W-:Y:S05]  /*18e0*/  EXIT ;  /* 0x000000000000794d */ /* 0x000fea0003800000 */
.L_x_2:
[----:B------:R-:W-:-:S00]  /*18f0*/  BRA `(.L_x_2) ;  /* 0xfffffffc00fc7947 */ /* 0x000fc0000383ffff */
[----:B------:R-:W-:-:S00]  /*1900*/  NOP ;  /* 0x0000000000007918 */ /* 0x000fc00000000000 */
[----:B------:R-:W-:-:S00]  /*1910*/  NOP ;  /* 0x0000000000007918 */ /* 0x000fc00000000000 */
[----:B------:R-:W-:-:S00]  /*1920*/  NOP ;  /* 0x0000000000007918 */ /* 0x000fc00000000000 */
[----:B------:R-:W-:-:S00]  /*1930*/  NOP ;  /* 0x0000000000007918 */ /* 0x000fc00000000000 */
[----:B------:R-:W-:-:S00]  /*1940*/  NOP ;  /* 0x0000000000007918 */ /* 0x000fc00000000000 */
[----:B------:R-:W-:-:S00]  /*1950*/  NOP ;  /* 0x0000000000007918 */ /* 0x000fc00000000000 */
[----:B------:R-:W-:-:S00]  /*1960*/  NOP ;  /* 0x0000000000007918 */ /* 0x000fc00000000000 */
[----:B------:R-:W-:-:S00]  /*1970*/  NOP ;  /* 0x0000000000007918 */ /* 0x000fc00000000000 */
.L_x_3:


//--------------------- .nv.global.init           --------------------------
	.section	.nv.global.init,"aw",@progbits
.nv.global.init:
	.type		_$_str,@object
	.size		_$_str,(.L_0 - _$_str)
_$_str:
        /*0000*/ 	.byte	0x5f, 0x5f, 0x43, 0x55, 0x44, 0x41, 0x5f, 0x46, 0x54, 0x5a, 0x00
.L_0:


//--------------------- .nv.shared.attn_fwd       --------------------------
	.section	.nv.shared.attn_fwd,"aw",@nobits
	.sectionflags	@""
	.align	16
	.zero		1024


//--------------------- .nv.shared.reserved.0     --------------------------
	.section	.nv.shared.reserved.0,"aw",@nobits
	.weak		__nv_reservedSMEM_offset_0_alias
	.size		__nv_reservedSMEM_offset_0_alias, 0, 64
	.other		__nv_reservedSMEM_offset_0_alias,@"STO_CUDA_RESERVED_SHARED STV_DEFAULT"
__nv_reservedSMEM_offset_0_alias:
	.zero		0
	.zero		64


//--------------------- .nv.constant0.attn_fwd    --------------------------
	.section	.nv.constant0.attn_fwd,"a",@progbits
	.sectionflags	@""
	.align	4
.nv.constant0.attn_fwd:
	.zero		1032


//--------------------- SYMBOLS --------------------------

	.type		.nv.reservedSmem.offset0,@object
	.size		.nv.reservedSmem.offset0,0x4
	.type		.nv.reservedSmem.cap,@object
	.size		.nv.reservedSmem.cap,0x4
